//
// Generated by NVIDIA NVVM Compiler
//
// Compiler Build ID: CL-36424714
// Cuda compilation tools, release 13.0, V13.0.88
// Based on NVVM 20.0.0
//

.version 9.0
.target sm_100
.address_size 64

	// .globl	_Z14block_workloadPfS_

.visible .entry _Z14block_workloadPfS_(
	.param .u64 .ptr .align 1 _Z14block_workloadPfS__param_0,
	.param .u64 .ptr .align 1 _Z14block_workloadPfS__param_1
)
{
	.reg .b32 	%r<2>;
	.reg .b32 	%f<257>;
	.reg .b64 	%rd<37>;

	ld.param.u64 	%rd1, [_Z14block_workloadPfS__param_0];
	ld.param.u64 	%rd33, [_Z14block_workloadPfS__param_1];
	// begin inline asm
	ld.global.ca.f32   %f1,     [%rd1];       
	ld.global.ca.f32   %f2,     [%rd1+4];     
	ld.global.ca.f32   %f3,     [%rd1+8];     
	ld.global.ca.f32   %f4,     [%rd1+12];    
	
	// end inline asm
	add.f32 	%f129, %f1, 0f00000000;
	add.f32 	%f130, %f2, %f129;
	add.f32 	%f131, %f3, %f130;
	add.f32 	%f132, %f4, %f131;
	add.s64 	%rd2, %rd1, 16;
	// begin inline asm
	ld.global.ca.f32   %f5,     [%rd2];       
	ld.global.ca.f32   %f6,     [%rd2+4];     
	ld.global.ca.f32   %f7,     [%rd2+8];     
	ld.global.ca.f32   %f8,     [%rd2+12];    
	
	// end inline asm
	add.f32 	%f133, %f132, %f5;
	add.f32 	%f134, %f6, %f133;
	add.f32 	%f135, %f7, %f134;
	add.f32 	%f136, %f8, %f135;
	add.s64 	%rd3, %rd1, 32;
	// begin inline asm
	ld.global.ca.f32   %f9,     [%rd3];       
	ld.global.ca.f32   %f10,     [%rd3+4];     
	ld.global.ca.f32   %f11,     [%rd3+8];     
	ld.global.ca.f32   %f12,     [%rd3+12];    
	
	// end inline asm
	add.f32 	%f137, %f136, %f9;
	add.f32 	%f138, %f10, %f137;
	add.f32 	%f139, %f11, %f138;
	add.f32 	%f140, %f12, %f139;
	add.s64 	%rd4, %rd1, 48;
	// begin inline asm
	ld.global.ca.f32   %f13,     [%rd4];       
	ld.global.ca.f32   %f14,     [%rd4+4];     
	ld.global.ca.f32   %f15,     [%rd4+8];     
	ld.global.ca.f32   %f16,     [%rd4+12];    
	
	// end inline asm
	add.f32 	%f141, %f140, %f13;
	add.f32 	%f142, %f14, %f141;
	add.f32 	%f143, %f15, %f142;
	add.f32 	%f144, %f16, %f143;
	add.s64 	%rd5, %rd1, 64;
	// begin inline asm
	ld.global.ca.f32   %f17,     [%rd5];       
	ld.global.ca.f32   %f18,     [%rd5+4];     
	ld.global.ca.f32   %f19,     [%rd5+8];     
	ld.global.ca.f32   %f20,     [%rd5+12];    
	
	// end inline asm
	add.f32 	%f145, %f144, %f17;
	add.f32 	%f146, %f18, %f145;
	add.f32 	%f147, %f19, %f146;
	add.f32 	%f148, %f20, %f147;
	add.s64 	%rd6, %rd1, 80;
	// begin inline asm
	ld.global.ca.f32   %f21,     [%rd6];       
	ld.global.ca.f32   %f22,     [%rd6+4];     
	ld.global.ca.f32   %f23,     [%rd6+8];     
	ld.global.ca.f32   %f24,     [%rd6+12];    
	
	// end inline asm
	add.f32 	%f149, %f148, %f21;
	add.f32 	%f150, %f22, %f149;
	add.f32 	%f151, %f23, %f150;
	add.f32 	%f152, %f24, %f151;
	add.s64 	%rd7, %rd1, 96;
	// begin inline asm
	ld.global.ca.f32   %f25,     [%rd7];       
	ld.global.ca.f32   %f26,     [%rd7+4];     
	ld.global.ca.f32   %f27,     [%rd7+8];     
	ld.global.ca.f32   %f28,     [%rd7+12];    
	
	// end inline asm
	add.f32 	%f153, %f152, %f25;
	add.f32 	%f154, %f26, %f153;
	add.f32 	%f155, %f27, %f154;
	add.f32 	%f156, %f28, %f155;
	add.s64 	%rd8, %rd1, 112;
	// begin inline asm
	ld.global.ca.f32   %f29,     [%rd8];       
	ld.global.ca.f32   %f30,     [%rd8+4];     
	ld.global.ca.f32   %f31,     [%rd8+8];     
	ld.global.ca.f32   %f32,     [%rd8+12];    
	
	// end inline asm
	add.f32 	%f157, %f156, %f29;
	add.f32 	%f158, %f30, %f157;
	add.f32 	%f159, %f31, %f158;
	add.f32 	%f160, %f32, %f159;
	add.s64 	%rd9, %rd1, 128;
	// begin inline asm
	ld.global.ca.f32   %f33,     [%rd9];       
	ld.global.ca.f32   %f34,     [%rd9+4];     
	ld.global.ca.f32   %f35,     [%rd9+8];     
	ld.global.ca.f32   %f36,     [%rd9+12];    
	
	// end inline asm
	add.f32 	%f161, %f160, %f33;
	add.f32 	%f162, %f34, %f161;
	add.f32 	%f163, %f35, %f162;
	add.f32 	%f164, %f36, %f163;
	add.s64 	%rd10, %rd1, 144;
	// begin inline asm
	ld.global.ca.f32   %f37,     [%rd10];       
	ld.global.ca.f32   %f38,     [%rd10+4];     
	ld.global.ca.f32   %f39,     [%rd10+8];     
	ld.global.ca.f32   %f40,     [%rd10+12];    
	
	// end inline asm
	add.f32 	%f165, %f164, %f37;
	add.f32 	%f166, %f38, %f165;
	add.f32 	%f167, %f39, %f166;
	add.f32 	%f168, %f40, %f167;
	add.s64 	%rd11, %rd1, 160;
	// begin inline asm
	ld.global.ca.f32   %f41,     [%rd11];       
	ld.global.ca.f32   %f42,     [%rd11+4];     
	ld.global.ca.f32   %f43,     [%rd11+8];     
	ld.global.ca.f32   %f44,     [%rd11+12];    
	
	// end inline asm
	add.f32 	%f169, %f168, %f41;
	add.f32 	%f170, %f42, %f169;
	add.f32 	%f171, %f43, %f170;
	add.f32 	%f172, %f44, %f171;
	add.s64 	%rd12, %rd1, 176;
	// begin inline asm
	ld.global.ca.f32   %f45,     [%rd12];       
	ld.global.ca.f32   %f46,     [%rd12+4];     
	ld.global.ca.f32   %f47,     [%rd12+8];     
	ld.global.ca.f32   %f48,     [%rd12+12];    
	
	// end inline asm
	add.f32 	%f173, %f172, %f45;
	add.f32 	%f174, %f46, %f173;
	add.f32 	%f175, %f47, %f174;
	add.f32 	%f176, %f48, %f175;
	add.s64 	%rd13, %rd1, 192;
	// begin inline asm
	ld.global.ca.f32   %f49,     [%rd13];       
	ld.global.ca.f32   %f50,     [%rd13+4];     
	ld.global.ca.f32   %f51,     [%rd13+8];     
	ld.global.ca.f32   %f52,     [%rd13+12];    
	
	// end inline asm
	add.f32 	%f177, %f176, %f49;
	add.f32 	%f178, %f50, %f177;
	add.f32 	%f179, %f51, %f178;
	add.f32 	%f180, %f52, %f179;
	add.s64 	%rd14, %rd1, 208;
	// begin inline asm
	ld.global.ca.f32   %f53,     [%rd14];       
	ld.global.ca.f32   %f54,     [%rd14+4];     
	ld.global.ca.f32   %f55,     [%rd14+8];     
	ld.global.ca.f32   %f56,     [%rd14+12];    
	
	// end inline asm
	add.f32 	%f181, %f180, %f53;
	add.f32 	%f182, %f54, %f181;
	add.f32 	%f183, %f55, %f182;
	add.f32 	%f184, %f56, %f183;
	add.s64 	%rd15, %rd1, 224;
	// begin inline asm
	ld.global.ca.f32   %f57,     [%rd15];       
	ld.global.ca.f32   %f58,     [%rd15+4];     
	ld.global.ca.f32   %f59,     [%rd15+8];     
	ld.global.ca.f32   %f60,     [%rd15+12];    
	
	// end inline asm
	add.f32 	%f185, %f184, %f57;
	add.f32 	%f186, %f58, %f185;
	add.f32 	%f187, %f59, %f186;
	add.f32 	%f188, %f60, %f187;
	add.s64 	%rd16, %rd1, 240;
	// begin inline asm
	ld.global.ca.f32   %f61,     [%rd16];       
	ld.global.ca.f32   %f62,     [%rd16+4];     
	ld.global.ca.f32   %f63,     [%rd16+8];     
	ld.global.ca.f32   %f64,     [%rd16+12];    
	
	// end inline asm
	add.f32 	%f189, %f188, %f61;
	add.f32 	%f190, %f62, %f189;
	add.f32 	%f191, %f63, %f190;
	add.f32 	%f192, %f64, %f191;
	add.s64 	%rd17, %rd1, 256;
	// begin inline asm
	ld.global.ca.f32   %f65,     [%rd17];       
	ld.global.ca.f32   %f66,     [%rd17+4];     
	ld.global.ca.f32   %f67,     [%rd17+8];     
	ld.global.ca.f32   %f68,     [%rd17+12];    
	
	// end inline asm
	add.f32 	%f193, %f192, %f65;
	add.f32 	%f194, %f66, %f193;
	add.f32 	%f195, %f67, %f194;
	add.f32 	%f196, %f68, %f195;
	add.s64 	%rd18, %rd1, 272;
	// begin inline asm
	ld.global.ca.f32   %f69,     [%rd18];       
	ld.global.ca.f32   %f70,     [%rd18+4];     
	ld.global.ca.f32   %f71,     [%rd18+8];     
	ld.global.ca.f32   %f72,     [%rd18+12];    
	
	// end inline asm
	add.f32 	%f197, %f196, %f69;
	add.f32 	%f198, %f70, %f197;
	add.f32 	%f199, %f71, %f198;
	add.f32 	%f200, %f72, %f199;
	add.s64 	%rd19, %rd1, 288;
	// begin inline asm
	ld.global.ca.f32   %f73,     [%rd19];       
	ld.global.ca.f32   %f74,     [%rd19+4];     
	ld.global.ca.f32   %f75,     [%rd19+8];     
	ld.global.ca.f32   %f76,     [%rd19+12];    
	
	// end inline asm
	add.f32 	%f201, %f200, %f73;
	add.f32 	%f202, %f74, %f201;
	add.f32 	%f203, %f75, %f202;
	add.f32 	%f204, %f76, %f203;
	add.s64 	%rd20, %rd1, 304;
	// begin inline asm
	ld.global.ca.f32   %f77,     [%rd20];       
	ld.global.ca.f32   %f78,     [%rd20+4];     
	ld.global.ca.f32   %f79,     [%rd20+8];     
	ld.global.ca.f32   %f80,     [%rd20+12];    
	
	// end inline asm
	add.f32 	%f205, %f204, %f77;
	add.f32 	%f206, %f78, %f205;
	add.f32 	%f207, %f79, %f206;
	add.f32 	%f208, %f80, %f207;
	add.s64 	%rd21, %rd1, 320;
	// begin inline asm
	ld.global.ca.f32   %f81,     [%rd21];       
	ld.global.ca.f32   %f82,     [%rd21+4];     
	ld.global.ca.f32   %f83,     [%rd21+8];     
	ld.global.ca.f32   %f84,     [%rd21+12];    
	
	// end inline asm
	add.f32 	%f209, %f208, %f81;
	add.f32 	%f210, %f82, %f209;
	add.f32 	%f211, %f83, %f210;
	add.f32 	%f212, %f84, %f211;
	add.s64 	%rd22, %rd1, 336;
	// begin inline asm
	ld.global.ca.f32   %f85,     [%rd22];       
	ld.global.ca.f32   %f86,     [%rd22+4];     
	ld.global.ca.f32   %f87,     [%rd22+8];     
	ld.global.ca.f32   %f88,     [%rd22+12];    
	
	// end inline asm
	add.f32 	%f213, %f212, %f85;
	add.f32 	%f214, %f86, %f213;
	add.f32 	%f215, %f87, %f214;
	add.f32 	%f216, %f88, %f215;
	add.s64 	%rd23, %rd1, 352;
	// begin inline asm
	ld.global.ca.f32   %f89,     [%rd23];       
	ld.global.ca.f32   %f90,     [%rd23+4];     
	ld.global.ca.f32   %f91,     [%rd23+8];     
	ld.global.ca.f32   %f92,     [%rd23+12];    
	
	// end inline asm
	add.f32 	%f217, %f216, %f89;
	add.f32 	%f218, %f90, %f217;
	add.f32 	%f219, %f91, %f218;
	add.f32 	%f220, %f92, %f219;
	add.s64 	%rd24, %rd1, 368;
	// begin inline asm
	ld.global.ca.f32   %f93,     [%rd24];       
	ld.global.ca.f32   %f94,     [%rd24+4];     
	ld.global.ca.f32   %f95,     [%rd24+8];     
	ld.global.ca.f32   %f96,     [%rd24+12];    
	
	// end inline asm
	add.f32 	%f221, %f220, %f93;
	add.f32 	%f222, %f94, %f221;
	add.f32 	%f223, %f95, %f222;
	add.f32 	%f224, %f96, %f223;
	add.s64 	%rd25, %rd1, 384;
	// begin inline asm
	ld.global.ca.f32   %f97,     [%rd25];       
	ld.global.ca.f32   %f98,     [%rd25+4];     
	ld.global.ca.f32   %f99,     [%rd25+8];     
	ld.global.ca.f32   %f100,     [%rd25+12];    
	
	// end inline asm
	add.f32 	%f225, %f224, %f97;
	add.f32 	%f226, %f98, %f225;
	add.f32 	%f227, %f99, %f226;
	add.f32 	%f228, %f100, %f227;
	add.s64 	%rd26, %rd1, 400;
	// begin inline asm
	ld.global.ca.f32   %f101,     [%rd26];       
	ld.global.ca.f32   %f102,     [%rd26+4];     
	ld.global.ca.f32   %f103,     [%rd26+8];     
	ld.global.ca.f32   %f104,     [%rd26+12];    
	
	// end inline asm
	add.f32 	%f229, %f228, %f101;
	add.f32 	%f230, %f102, %f229;
	add.f32 	%f231, %f103, %f230;
	add.f32 	%f232, %f104, %f231;
	add.s64 	%rd27, %rd1, 416;
	// begin inline asm
	ld.global.ca.f32   %f105,     [%rd27];       
	ld.global.ca.f32   %f106,     [%rd27+4];     
	ld.global.ca.f32   %f107,     [%rd27+8];     
	ld.global.ca.f32   %f108,     [%rd27+12];    
	
	// end inline asm
	add.f32 	%f233, %f232, %f105;
	add.f32 	%f234, %f106, %f233;
	add.f32 	%f235, %f107, %f234;
	add.f32 	%f236, %f108, %f235;
	add.s64 	%rd28, %rd1, 432;
	// begin inline asm
	ld.global.ca.f32   %f109,     [%rd28];       
	ld.global.ca.f32   %f110,     [%rd28+4];     
	ld.global.ca.f32   %f111,     [%rd28+8];     
	ld.global.ca.f32   %f112,     [%rd28+12];    
	
	// end inline asm
	add.f32 	%f237, %f236, %f109;
	add.f32 	%f238, %f110, %f237;
	add.f32 	%f239, %f111, %f238;
	add.f32 	%f240, %f112, %f239;
	add.s64 	%rd29, %rd1, 448;
	// begin inline asm
	ld.global.ca.f32   %f113,     [%rd29];       
	ld.global.ca.f32   %f114,     [%rd29+4];     
	ld.global.ca.f32   %f115,     [%rd29+8];     
	ld.global.ca.f32   %f116,     [%rd29+12];    
	
	// end inline asm
	add.f32 	%f241, %f240, %f113;
	add.f32 	%f242, %f114, %f241;
	add.f32 	%f243, %f115, %f242;
	add.f32 	%f244, %f116, %f243;
	add.s64 	%rd30, %rd1, 464;
	// begin inline asm
	ld.global.ca.f32   %f117,     [%rd30];       
	ld.global.ca.f32   %f118,     [%rd30+4];     
	ld.global.ca.f32   %f119,     [%rd30+8];     
	ld.global.ca.f32   %f120,     [%rd30+12];    
	
	// end inline asm
	add.f32 	%f245, %f244, %f117;
	add.f32 	%f246, %f118, %f245;
	add.f32 	%f247, %f119, %f246;
	add.f32 	%f248, %f120, %f247;
	add.s64 	%rd31, %rd1, 480;
	// begin inline asm
	ld.global.ca.f32   %f121,     [%rd31];       
	ld.global.ca.f32   %f122,     [%rd31+4];     
	ld.global.ca.f32   %f123,     [%rd31+8];     
	ld.global.ca.f32   %f124,     [%rd31+12];    
	
	// end inline asm
	add.f32 	%f249, %f248, %f121;
	add.f32 	%f250, %f122, %f249;
	add.f32 	%f251, %f123, %f250;
	add.f32 	%f252, %f124, %f251;
	add.s64 	%rd32, %rd1, 496;
	// begin inline asm
	ld.global.ca.f32   %f125,     [%rd32];       
	ld.global.ca.f32   %f126,     [%rd32+4];     
	ld.global.ca.f32   %f127,     [%rd32+8];     
	ld.global.ca.f32   %f128,     [%rd32+12];    
	
	// end inline asm
	add.f32 	%f253, %f252, %f125;
	add.f32 	%f254, %f126, %f253;
	add.f32 	%f255, %f127, %f254;
	add.f32 	%f256, %f128, %f255;
	cvta.to.global.u64 	%rd34, %rd33;
	mov.u32 	%r1, %tid.x;
	mul.wide.u32 	%rd35, %r1, 4;
	add.s64 	%rd36, %rd34, %rd35;
	st.global.f32 	[%rd36], %f256;
	ret;

}


// ===== COMPILED SASS (sm_100) =====

	.target	sm_100

	.elftype	@"ET_EXEC"


//--------------------- .note.nv.tkinfo           --------------------------
	.section	.note.nv.tkinfo,"",@"SHT_NOTE"
	.sectionflags	@"SHF_NOTE_NV_TKINFO"
	.tkinfo
        /*0018*/ 	.word	0x00000002
        /*0030*/ 	.string	""
        /*0030*/ 	.string	"ptxas"
        /*0030*/ 	.string	"Cuda compilation tools, release 13.0, V13.0.88"
        /*0030*/ 	.string	"Build cuda_13.0.r13.0/compiler.36424714_0"
        /*0030*/ 	.string	"-arch sm_100 -m 64 "



//--------------------- .note.nv.cuinfo           --------------------------
	.section	.note.nv.cuinfo,"",@"SHT_NOTE"
	.sectionflags	@"SHF_NOTE_NV_CUINFO"
        /*0018*/ 	.short	0x0002
        /*001a*/ 	.short	0x0064
        /*001c*/ 	.short	0x0082
	.zero		2


//--------------------- .nv.info                  --------------------------
	.section	.nv.info,"",@"SHT_CUDA_INFO"
	.align	4


	//----- nvinfo : EIATTR_REGCOUNT
	.align		4
        /*0000*/ 	.byte	0x04, 0x2f
        /*0002*/ 	.short	(.L_1 - .L_0)
	.align		4
.L_0:
        /*0004*/ 	.word	index@(_Z14block_workloadPfS_)
        /*0008*/ 	.word	0x0000001f


	//----- nvinfo : EIATTR_FRAME_SIZE
	.align		4
.L_1:
        /*000c*/ 	.byte	0x04, 0x11
        /*000e*/ 	.short	(.L_3 - .L_2)
	.align		4
.L_2:
        /*0010*/ 	.word	index@(_Z14block_workloadPfS_)
        /*0014*/ 	.word	0x00000000


	//----- nvinfo : EIATTR_MIN_STACK_SIZE
	.align		4
.L_3:
        /*0018*/ 	.byte	0x04, 0x12
        /*001a*/ 	.short	(.L_5 - .L_4)
	.align		4
.L_4:
        /*001c*/ 	.word	index@(_Z14block_workloadPfS_)
        /*0020*/ 	.word	0x00000000
.L_5:


//--------------------- .nv.compat                --------------------------
	.section	.nv.compat,"",@"SHT_CUDA_COMPAT_INFO"
	.align	4
        /*0000*/ 	.byte	0x02, 0x09, 0x00, 0x00, 0x02, 0x02, 0x01, 0x00, 0x02, 0x05, 0x05, 0x00, 0x03, 0x07, 0x01, 0x01
        /*0010*/ 	.byte	0x02, 0x03, 0x00, 0x00, 0x02, 0x06, 0x01, 0x00, 0x04, 0x0b, 0x08, 0x00, 0x09, 0x00, 0x00, 0x00
        /*0020*/ 	.byte	0x00, 0x00, 0x00, 0x00


//--------------------- .nv.info._Z14block_workloadPfS_ --------------------------
	.section	.nv.info._Z14block_workloadPfS_,"",@"SHT_CUDA_INFO"
	.sectionflags	@""
	.align	4


	//----- nvinfo : EIATTR_CUDA_API_VERSION
	.align		4
        /*0000*/ 	.byte	0x04, 0x37
        /*0002*/ 	.short	(.L_7 - .L_6)
.L_6:
        /*0004*/ 	.word	0x00000082


	//----- nvinfo : EIATTR_KPARAM_INFO
	.align		4
.L_7:
        /*0008*/ 	.byte	0x04, 0x17
        /*000a*/ 	.short	(.L_9 - .L_8)
.L_8:
        /*000c*/ 	.word	0x00000000
        /*0010*/ 	.short	0x0001
        /*0012*/ 	.short	0x0008
        /*0014*/ 	.byte	0x00, 0xf5, 0x21, 0x00


	//----- nvinfo : EIATTR_KPARAM_INFO
	.align		4
.L_9:
        /*0018*/ 	.byte	0x04, 0x17
        /*001a*/ 	.short	(.L_11 - .L_10)
.L_10:
        /*001c*/ 	.word	0x00000000
        /*0020*/ 	.short	0x0000
        /*0022*/ 	.short	0x0000
        /*0024*/ 	.byte	0x00, 0xf5, 0x21, 0x00


	//----- nvinfo : EIATTR_SPARSE_MMA_MASK
	.align		4
.L_11:
        /*0028*/ 	.byte	0x03, 0x50
        /*002a*/ 	.short	0x0000


	//----- nvinfo : EIATTR_MAXREG_COUNT
	.align		4
        /*002c*/ 	.byte	0x03, 0x1b
        /*002e*/ 	.short	0x00ff


	//----- nvinfo : EIATTR_MERCURY_ISA_VERSION
	.align		4
        /*0030*/ 	.byte	0x03, 0x5f
        /*0032*/ 	.short	0x0101


	//----- nvinfo : EIATTR_VRC_CTA_INIT_COUNT
	.align		4
        /*0034*/ 	.byte	0x02, 0x4a
	.zero		1
	.zero		1


	//----- nvinfo : EIATTR_EXIT_INSTR_OFFSETS
	.align		4
        /*0038*/ 	.byte	0x04, 0x1c
        /*003a*/ 	.short	(.L_13 - .L_12)


	//   ....[0]....
.L_12:
        /*003c*/ 	.word	0x00001080


	//----- nvinfo : EIATTR_CBANK_PARAM_SIZE
	.align		4
.L_13:
        /*0040*/ 	.byte	0x03, 0x19
        /*0042*/ 	.short	0x0010


	//----- nvinfo : EIATTR_PARAM_CBANK
	.align		4
        /*0044*/ 	.byte	0x04, 0x0a
        /*0046*/ 	.short	(.L_15 - .L_14)
	.align		4
.L_14:
        /*0048*/ 	.word	index@(.nv.constant0._Z14block_workloadPfS_)
        /*004c*/ 	.short	0x0380
        /*004e*/ 	.short	0x0010


	//----- nvinfo : EIATTR_SW_WAR
	.align		4
.L_15:
        /*0050*/ 	.byte	0x04, 0x36
        /*0052*/ 	.short	(.L_17 - .L_16)
.L_16:
        /*0054*/ 	.word	0x00000008
.L_17:


//--------------------- .nv.callgraph             --------------------------
	.section	.nv.callgraph,"",@"SHT_CUDA_CALLGRAPH"
	.align	4
	.sectionentsize	8
	.align		4
        /*0000*/ 	.word	0x00000000
	.align		4
        /*0004*/ 	.word	0xffffffff
	.align		4
        /*0008*/ 	.word	0x00000000
	.align		4
        /*000c*/ 	.word	0xfffffffe
	.align		4
        /*0010*/ 	.word	0x00000000
	.align		4
        /*0014*/ 	.word	0xfffffffd
	.align		4
        /*0018*/ 	.word	0x00000000
	.align		4
        /*001c*/ 	.word	0xfffffffc


//--------------------- .text._Z14block_workloadPfS_ --------------------------
	.section	.text._Z14block_workloadPfS_,"ax",@progbits
	.align	128
        .global         _Z14block_workloadPfS_
        .type           _Z14block_workloadPfS_,@function
        .size           _Z14block_workloadPfS_,(.L_x_1 - _Z14block_workloadPfS_)
        .other          _Z14block_workloadPfS_,@"STO_CUDA_ENTRY STV_DEFAULT"
_Z14block_workloadPfS_:
.text._Z14block_workloadPfS_:
[----:B------:R-:W-:Y:S08]  /*0000*/  LDC R1, c[0x0][0x37c] ;  /* 0x0000df00ff017b82 */ /* 0x000ff00000000800 */
[----:B------:R-:W0:Y:S01]  /*0010*/  LDC.64 R10, c[0x0][0x380] ;  /* 0x0000e000ff0a7b82 */ /* 0x000e220000000a00 */
[----:B------:R-:W0:Y:S07]  /*0020*/  LDCU.64 UR4, c[0x0][0x358] ;  /* 0x00006b00ff0477ac */ /* 0x000e2e0008000a00 */
[----:B------:R-:W1:Y:S01]  /*0030*/  LDC.64 R2, c[0x0][0x380] ;  /* 0x0000e000ff027b82 */ /* 0x000e620000000a00 */
[----:B0-----:R-:W2:Y:S04]  /*0040*/  LDG.E.STRONG.SM R12, desc[UR4][R10.64] ;  /* 0x000000040a0c7981 */ /* 0x001ea8000c1eb900 */
[----:B------:R-:W3:Y:S04]  /*0050*/  LDG.E.STRONG.SM R26, desc[UR4][R10.64+0x4] ;  /* 0x000004040a1a7981 */ /* 0x000ee8000c1eb900 */
[----:B------:R-:W4:Y:S04]  /*0060*/  LDG.E.STRONG.SM R8, desc[UR4][R10.64+0x8] ;  /* 0x000008040a087981 */ /* 0x000f28000c1eb900 */
[----:B------:R2:W5:Y:S04]  /*0070*/  LDG.E.STRONG.SM R9, desc[UR4][R10.64+0xc] ;  /* 0x00000c040a097981 */ /* 0x000568000c1eb900 */
[----:B-1----:R-:W5:Y:S04]  /*0080*/  LDG.E.STRONG.SM R7, desc[UR4][R2.64+0x10] ;  /* 0x0000100402077981 */ /* 0x002f68000c1eb900 */
[----:B------:R-:W5:Y:S04]  /*0090*/  LDG.E.STRONG.SM R6, desc[UR4][R2.64+0x14] ;  /* 0x0000140402067981 */ /* 0x000f68000c1eb900 */
        /* <DEDUP_REMOVED lines=16> */
[----:B------:R-:W5:Y:S01]  /*01a0*/  LDG.E.STRONG.SM R10, desc[UR4][R2.64+0x60] ;  /* 0x00006004020a7981 */ /* 0x000f62000c1eb900 */
[----:B--2---:R-:W-:-:S03]  /*01b0*/  FADD R11, RZ, R12 ;  /* 0x0000000cff0b7221 */ /* 0x004fc60000000000 */
[----:B------:R-:W2:Y:S01]  /*01c0*/  LDG.E.STRONG.SM R12, desc[UR4][R2.64+0x58] ;  /* 0x00005804020c7981 */ /* 0x000ea2000c1eb900 */
[----:B---3--:R-:W-:-:S03]  /*01d0*/  FADD R27, R26, R11 ;  /* 0x0000000b1a1b7221 */ /* 0x008fc60000000000 */
[----:B------:R-:W3:Y:S01]  /*01e0*/  LDG.E.STRONG.SM R11, desc[UR4][R2.64+0x5c] ;  /* 0x00005c04020b7981 */ /* 0x000ee2000c1eb900 */
[----:B----4-:R-:W-:-:S04]  /*01f0*/  FADD R8, R8, R27 ;  /* 0x0000001b08087221 */ /* 0x010fc80000000000 */
[----:B-----5:R-:W-:Y:S02]  /*0200*/  FADD R26, R9, R8 ;  /* 0x00000008091a7221 */ /* 0x020fe40000000000 */
[----:B------:R-:W4:Y:S04]  /*0210*/  LDG.E.STRONG.SM R9, desc[UR4][R2.64+0x64] ;  /* 0x0000640402097981 */ /* 0x000f28000c1eb900 */
[----:B------:R-:W5:Y:S01]  /*0220*/  LDG.E.STRONG.SM R8, desc[UR4][R2.64+0x68] ;  /* 0x0000680402087981 */ /* 0x000f62000c1eb900 */
[----:B------:R-:W-:-:S03]  /*0230*/  FADD R27, R26, R7 ;  /* 0x000000071a1b7221 */ /* 0x000fc60000000000 */
        /* <DEDUP_REMOVED lines=35> */
[----:B--2---:R-:W-:-:S03]  /*0470*/  FADD R26, R12, R27 ;  /* 0x0000001b0c1a7221 */ /* 0x004fc60000000000 */
[----:B------:R-:W2:Y:S01]  /*0480*/  LDG.E.STRONG.SM R12, desc[UR4][R2.64+0xb4] ;  /* 0x0000b404020c7981 */ /* 0x000ea2000c1eb900 */
[----:B---3--:R-:W-:-:S03]  /*0490*/  FADD R27, R11, R26 ;  /* 0x0000001a0b1b7221 */ /* 0x008fc60000000000 */
[----:B------:R-:W3:Y:S01]  /*04a0*/  LDG.E.STRONG.SM R11, desc[UR4][R2.64+0xb8] ;  /* 0x0000b804020b7981 */ /* 0x000ee2000c1eb900 */
[----:B------:R-:W-:-:S03]  /*04b0*/  FADD R26, R27, R10 ;  /* 0x0000000a1b1a7221 */ /* 0x000fc60000000000 */
[----:B------:R-:W3:Y:S01]  /*04c0*/  LDG.E.STRONG.SM R10, desc[UR4][R2.64+0xbc] ;  /* 0x0000bc04020a7981 */ /* 0x000ee2000c1eb900 */
[----:B----4-:R-:W-:-:S03]  /*04d0*/  FADD R27, R9, R26 ;  /* 0x0000001a091b7221 */ /* 0x010fc60000000000 */
[----:B------:R-:W4:Y:S01]  /*04e0*/  LDG.E.STRONG.SM R9, desc[UR4][R2.64+0xc0] ;  /* 0x0000c00402097981 */ /* 0x000f22000c1eb900 */
[----:B-----5:R-:W-:-:S03]  /*04f0*/  FADD R26, R8, R27 ;  /* 0x0000001b081a7221 */ /* 0x020fc60000000000 */
        /* <DEDUP_REMOVED lines=152> */
[----:B------:R-:W5:Y:S04]  /*0e80*/  LDG.E.STRONG.SM R21, desc[UR4][R2.64+0x1f4] ;  /* 0x0001f40402157981 */ /* 0x000f68000c1eb900 */
[----:B------:R-:W5:Y:S01]  /*0e90*/  LDG.E.STRONG.SM R26, desc[UR4][R2.64+0x1f8] ;  /* 0x0001f804021a7981 */ /* 0x000f62000c1eb900 */
[----:B------:R-:W-:-:S03]  /*0ea0*/  FADD R28, R20, R27 ;  /* 0x0000001b141c7221 */ /* 0x000fc60000000000 */
[----:B------:R0:W5:Y:S01]  /*0eb0*/  LDG.E.STRONG.SM R20, desc[UR4][R2.64+0x1fc] ;  /* 0x0001fc0402147981 */ /* 0x000162000c1eb900 */
[----:B------:R-:W-:-:S04]  /*0ec0*/  FADD R5, R28, R5 ;  /* 0x000000051c057221 */ /* 0x000fc80000000000 */
[----:B------:R-:W-:-:S04]  /*0ed0*/  FADD R5, R4, R5 ;  /* 0x0000000504057221 */ /* 0x000fc80000000000 */
[----:B------:R-:W-:Y:S01]  /*0ee0*/  FADD R0, R0, R5 ;  /* 0x0000000500007221 */ /* 0x000fe20000000000 */
[----:B0-----:R-:W0:Y:S03]  /*0ef0*/  LDC.64 R2, c[0x0][0x388] ;  /* 0x0000e200ff027b82 */ /* 0x001e260000000a00 */
[----:B------:R-:W-:-:S04]  /*0f00*/  FADD R19, R19, R0 ;  /* 0x0000000013137221 */ /* 0x000fc80000000000 */
[----:B------:R-:W-:-:S04]  /*0f10*/  FADD R18, R19, R18 ;  /* 0x0000001213127221 */ /* 0x000fc80000000000 */
[----:B------:R-:W-:-:S04]  /*0f20*/  FADD R17, R17, R18 ;  /* 0x0000001211117221 */ /* 0x000fc80000000000 */
[----:B------:R-:W-:-:S04]  /*0f30*/  FADD R16, R16, R17 ;  /* 0x0000001110107221 */ /* 0x000fc80000000000 */
[----:B------:R-:W-:-:S04]  /*0f40*/  FADD R15, R15, R16 ;  /* 0x000000100f0f7221 */ /* 0x000fc80000000000 */
[----:B------:R-:W-:-:S04]  /*0f50*/  FADD R14, R15, R14 ;  /* 0x0000000e0f0e7221 */ /* 0x000fc80000000000 */
[----:B------:R-:W-:Y:S01]  /*0f60*/  FADD R13, R13, R14 ;  /* 0x0000000e0d0d7221 */ /* 0x000fe20000000000 */
[----:B------:R-:W0:Y:S02]  /*0f70*/  S2R R5, SR_TID.X ;  /* 0x0000000000057919 */ /* 0x000e240000002100 */
[----:B0-----:R-:W-:-:S04]  /*0f80*/  IMAD.WIDE.U32 R2, R5, 0x4, R2 ;  /* 0x0000000405027825 */ /* 0x001fc800078e0002 */
[----:B--2---:R-:W-:-:S04]  /*0f90*/  FADD R12, R12, R13 ;  /* 0x0000000d0c0c7221 */ /* 0x004fc80000000000 */
[----:B---3--:R-:W-:-:S04]  /*0fa0*/  FADD R11, R11, R12 ;  /* 0x0000000c0b0b7221 */ /* 0x008fc80000000000 */
[----:B------:R-:W-:-:S04]  /*0fb0*/  FADD R10, R11, R10 ;  /* 0x0000000a0b0a7221 */ /* 0x000fc80000000000 */
[----:B----4-:R-:W-:-:S04]  /*0fc0*/  FADD R9, R9, R10 ;  /* 0x0000000a09097221 */ /* 0x010fc80000000000 */
[----:B-----5:R-:W-:-:S04]  /*0fd0*/  FADD R8, R8, R9 ;  /* 0x0000000908087221 */ /* 0x020fc80000000000 */
[----:B------:R-:W-:-:S04]  /*0fe0*/  FADD R7, R7, R8 ;  /* 0x0000000807077221 */ /* 0x000fc80000000000 */
[----:B------:R-:W-:-:S04]  /*0ff0*/  FADD R6, R7, R6 ;  /* 0x0000000607067221 */ /* 0x000fc80000000000 */
[----:B------:R-:W-:-:S04]  /*1000*/  FADD R25, R25, R6 ;  /* 0x0000000619197221 */ /* 0x000fc80000000000 */
[----:B------:R-:W-:-:S04]  /*1010*/  FADD R24, R24, R25 ;  /* 0x0000001918187221 */ /* 0x000fc80000000000 */
[----:B------:R-:W-:-:S04]  /*1020*/  FADD R23, R23, R24 ;  /* 0x0000001817177221 */ /* 0x000fc80000000000 */
[----:B------:R-:W-:-:S04]  /*1030*/  FADD R22, R23, R22 ;  /* 0x0000001617167221 */ /* 0x000fc80000000000 */
[----:B------:R-:W-:-:S04]  /*1040*/  FADD R21, R21, R22 ;  /* 0x0000001615157221 */ /* 0x000fc80000000000 */
[----:B------:R-:W-:-:S04]  /*1050*/  FADD R21, R26, R21 ;  /* 0x000000151a157221 */ /* 0x000fc80000000000 */
[----:B------:R-:W-:-:S05]  /*1060*/  FADD R21, R20, R21 ;  /* 0x0000001514157221 */ /* 0x000fca0000000000 */
[----:B------:R-:W-:Y:S01]  /*1070*/  STG.E desc[UR4][R2.64], R21 ;  /* 0x0000001502007986 */ /* 0x000fe2000c101904 */
[----:B------:R-:W-:Y:S05]  /*1080*/  EXIT ;  /* 0x000000000000794d */ /* 0x000fea0003800000 */
.L_x_0:
[----:B------:R-:W-:-:S00]  /*1090*/  BRA `(.L_x_0) ;  /* 0xfffffffc00fc7947 */ /* 0x000fc0000383ffff */
[----:B------:R-:W-:-:S00]  /*10a0*/  NOP ;  /* 0x0000000000007918 */ /* 0x000fc00000000000 */
        /* <DEDUP_REMOVED lines=13> */
.L_x_1:


//--------------------- .nv.shared.reserved.0     --------------------------
	.section	.nv.shared.reserved.0,"aw",@nobits
	.weak		__nv_reservedSMEM_offset_0_alias
	.size		__nv_reservedSMEM_offset_0_alias, 0, 64
	.other		__nv_reservedSMEM_offset_0_alias,@"STO_CUDA_RESERVED_SHARED STV_DEFAULT"
__nv_reservedSMEM_offset_0_alias:
	.zero		0
	.zero		64


//--------------------- .nv.constant0._Z14block_workloadPfS_ --------------------------
	.section	.nv.constant0._Z14block_workloadPfS_,"a",@progbits
	.sectionflags	@""
	.align	4
.nv.constant0._Z14block_workloadPfS_:
	.zero		912


//--------------------- SYMBOLS --------------------------

	.type		.nv.reservedSmem.offset0,@object
	.size		.nv.reservedSmem.offset0,0x4
